//
// Generated by NVIDIA NVVM Compiler
//
// Compiler Build ID: CL-36424714
// Cuda compilation tools, release 13.0, V13.0.88
// Based on NVVM 20.0.0
//

.version 9.0
.target sm_100
.address_size 64

	// .globl	_Z13MatMul_KernelPiS_S_i

.visible .entry _Z13MatMul_KernelPiS_S_i(
	.param .u64 .ptr .align 1 _Z13MatMul_KernelPiS_S_i_param_0,
	.param .u64 .ptr .align 1 _Z13MatMul_KernelPiS_S_i_param_1,
	.param .u64 .ptr .align 1 _Z13MatMul_KernelPiS_S_i_param_2,
	.param .u32 _Z13MatMul_KernelPiS_S_i_param_3
)
{


	ret;

}


// ===== COMPILED SASS (sm_100) =====

	.target	sm_100

	.elftype	@"ET_EXEC"


//--------------------- .note.nv.tkinfo           --------------------------
	.section	.note.nv.tkinfo,"",@"SHT_NOTE"
	.sectionflags	@"SHF_NOTE_NV_TKINFO"
	.tkinfo
        /*0018*/ 	.word	0x00000002
        /*0030*/ 	.string	""
        /*0030*/ 	.string	"ptxas"
        /*0030*/ 	.string	"Cuda compilation tools, release 13.0, V13.0.88"
        /*0030*/ 	.string	"Build cuda_13.0.r13.0/compiler.36424714_0"
        /*0030*/ 	.string	"-arch sm_100 -m 64 "



//--------------------- .note.nv.cuinfo           --------------------------
	.section	.note.nv.cuinfo,"",@"SHT_NOTE"
	.sectionflags	@"SHF_NOTE_NV_CUINFO"
        /*0018*/ 	.short	0x0002
        /*001a*/ 	.short	0x0064
        /*001c*/ 	.short	0x0082
	.zero		2


//--------------------- .nv.info                  --------------------------
	.section	.nv.info,"",@"SHT_CUDA_INFO"
	.align	4


	//----- nvinfo : EIATTR_REGCOUNT
	.align		4
        /*0000*/ 	.byte	0x04, 0x2f
        /*0002*/ 	.short	(.L_1 - .L_0)
	.align		4
.L_0:
        /*0004*/ 	.word	index@(_Z13MatMul_KernelPiS_S_i)
        /*0008*/ 	.word	0x00000004


	//----- nvinfo : EIATTR_FRAME_SIZE
	.align		4
.L_1:
        /*000c*/ 	.byte	0x04, 0x11
        /*000e*/ 	.short	(.L_3 - .L_2)
	.align		4
.L_2:
        /*0010*/ 	.word	index@(_Z13MatMul_KernelPiS_S_i)
        /*0014*/ 	.word	0x00000000


	//----- nvinfo : EIATTR_MIN_STACK_SIZE
	.align		4
.L_3:
        /*0018*/ 	.byte	0x04, 0x12
        /*001a*/ 	.short	(.L_5 - .L_4)
	.align		4
.L_4:
        /*001c*/ 	.word	index@(_Z13MatMul_KernelPiS_S_i)
        /*0020*/ 	.word	0x00000000
.L_5:


//--------------------- .nv.compat                --------------------------
	.section	.nv.compat,"",@"SHT_CUDA_COMPAT_INFO"
	.align	4
        /*0000*/ 	.byte	0x02, 0x09, 0x00, 0x00, 0x02, 0x02, 0x01, 0x00, 0x02, 0x05, 0x05, 0x00, 0x03, 0x07, 0x01, 0x01
        /*0010*/ 	.byte	0x02, 0x03, 0x00, 0x00, 0x02, 0x06, 0x01, 0x00, 0x04, 0x0b, 0x08, 0x00, 0x09, 0x00, 0x00, 0x00
        /*0020*/ 	.byte	0x00, 0x00, 0x00, 0x00


//--------------------- .nv.info._Z13MatMul_KernelPiS_S_i --------------------------
	.section	.nv.info._Z13MatMul_KernelPiS_S_i,"",@"SHT_CUDA_INFO"
	.sectionflags	@""
	.align	4


	//----- nvinfo : EIATTR_CUDA_API_VERSION
	.align		4
        /*0000*/ 	.byte	0x04, 0x37
        /*0002*/ 	.short	(.L_7 - .L_6)
.L_6:
        /*0004*/ 	.word	0x00000082


	//----- nvinfo : EIATTR_KPARAM_INFO
	.align		4
.L_7:
        /*0008*/ 	.byte	0x04, 0x17
        /*000a*/ 	.short	(.L_9 - .L_8)
.L_8:
        /*000c*/ 	.word	0x00000000
        /*0010*/ 	.short	0x0003
        /*0012*/ 	.short	0x0018
        /*0014*/ 	.byte	0x00, 0xf0, 0x11, 0x00


	//----- nvinfo : EIATTR_KPARAM_INFO
	.align		4
.L_9:
        /*0018*/ 	.byte	0x04, 0x17
        /*001a*/ 	.short	(.L_11 - .L_10)
.L_10:
        /*001c*/ 	.word	0x00000000
        /*0020*/ 	.short	0x0002
        /*0022*/ 	.short	0x0010
        /*0024*/ 	.byte	0x00, 0xf5, 0x21, 0x00


	//----- nvinfo : EIATTR_KPARAM_INFO
	.align		4
.L_11:
        /*0028*/ 	.byte	0x04, 0x17
        /*002a*/ 	.short	(.L_13 - .L_12)
.L_12:
        /*002c*/ 	.word	0x00000000
        /*0030*/ 	.short	0x0001
        /*0032*/ 	.short	0x0008
        /*0034*/ 	.byte	0x00, 0xf5, 0x21, 0x00


	//----- nvinfo : EIATTR_KPARAM_INFO
	.align		4
.L_13:
        /*0038*/ 	.byte	0x04, 0x17
        /*003a*/ 	.short	(.L_15 - .L_14)
.L_14:
        /*003c*/ 	.word	0x00000000
        /*0040*/ 	.short	0x0000
        /*0042*/ 	.short	0x0000
        /*0044*/ 	.byte	0x00, 0xf5, 0x21, 0x00


	//----- nvinfo : EIATTR_SPARSE_MMA_MASK
	.align		4
.L_15:
        /*0048*/ 	.byte	0x03, 0x50
        /*004a*/ 	.short	0x0000


	//----- nvinfo : EIATTR_MAXREG_COUNT
	.align		4
        /*004c*/ 	.byte	0x03, 0x1b
        /*004e*/ 	.short	0x00ff


	//----- nvinfo : EIATTR_MERCURY_ISA_VERSION
	.align		4
        /*0050*/ 	.byte	0x03, 0x5f
        /*0052*/ 	.short	0x0101


	//----- nvinfo : EIATTR_VRC_CTA_INIT_COUNT
	.align		4
        /*0054*/ 	.byte	0x02, 0x4a
	.zero		1
	.zero		1


	//----- nvinfo : EIATTR_EXIT_INSTR_OFFSETS
	.align		4
        /*0058*/ 	.byte	0x04, 0x1c
        /*005a*/ 	.short	(.L_17 - .L_16)


	//   ....[0]....
.L_16:
        /*005c*/ 	.word	0x00000010


	//----- nvinfo : EIATTR_CBANK_PARAM_SIZE
	.align		4
.L_17:
        /*0060*/ 	.byte	0x03, 0x19
        /*0062*/ 	.short	0x001c


	//----- nvinfo : EIATTR_PARAM_CBANK
	.align		4
        /*0064*/ 	.byte	0x04, 0x0a
        /*0066*/ 	.short	(.L_19 - .L_18)
	.align		4
.L_18:
        /*0068*/ 	.word	index@(.nv.constant0._Z13MatMul_KernelPiS_S_i)
        /*006c*/ 	.short	0x0380
        /*006e*/ 	.short	0x001c


	//----- nvinfo : EIATTR_SW_WAR
	.align		4
.L_19:
        /*0070*/ 	.byte	0x04, 0x36
        /*0072*/ 	.short	(.L_21 - .L_20)
.L_20:
        /*0074*/ 	.word	0x00000008
.L_21:


//--------------------- .nv.callgraph             --------------------------
	.section	.nv.callgraph,"",@"SHT_CUDA_CALLGRAPH"
	.align	4
	.sectionentsize	8
	.align		4
        /*0000*/ 	.word	0x00000000
	.align		4
        /*0004*/ 	.word	0xffffffff
	.align		4
        /*0008*/ 	.word	0x00000000
	.align		4
        /*000c*/ 	.word	0xfffffffe
	.align		4
        /*0010*/ 	.word	0x00000000
	.align		4
        /*0014*/ 	.word	0xfffffffd
	.align		4
        /*0018*/ 	.word	0x00000000
	.align		4
        /*001c*/ 	.word	0xfffffffc


//--------------------- .text._Z13MatMul_KernelPiS_S_i --------------------------
	.section	.text._Z13MatMul_KernelPiS_S_i,"ax",@progbits
	.align	128
        .global         _Z13MatMul_KernelPiS_S_i
        .type           _Z13MatMul_KernelPiS_S_i,@function
        .size           _Z13MatMul_KernelPiS_S_i,(.L_x_1 - _Z13MatMul_KernelPiS_S_i)
        .other          _Z13MatMul_KernelPiS_S_i,@"STO_CUDA_ENTRY STV_DEFAULT"
_Z13MatMul_KernelPiS_S_i:
.text._Z13MatMul_KernelPiS_S_i:
[----:B------:R-:W-:Y:S01]  /*0000*/  LDC R1, c[0x0][0x37c] ;  /* 0x0000df00ff017b82 */ /* 0x000fe20000000800 */
[----:B------:R-:W-:Y:S05]  /*0010*/  EXIT ;  /* 0x000000000000794d */ /* 0x000fea0003800000 */
.L_x_0:
[----:B------:R-:W-:-:S00]  /*0020*/  BRA `(.L_x_0) ;  /* 0xfffffffc00fc7947 */ /* 0x000fc0000383ffff */
[----:B------:R-:W-:-:S00]  /*0030*/  NOP ;  /* 0x0000000000007918 */ /* 0x000fc00000000000 */
        /* <DEDUP_REMOVED lines=12> */
.L_x_1:


//--------------------- .nv.shared.reserved.0     --------------------------
	.section	.nv.shared.reserved.0,"aw",@nobits
	.weak		__nv_reservedSMEM_offset_0_alias
	.size		__nv_reservedSMEM_offset_0_alias, 0, 64
	.other		__nv_reservedSMEM_offset_0_alias,@"STO_CUDA_RESERVED_SHARED STV_DEFAULT"
__nv_reservedSMEM_offset_0_alias:
	.zero		0
	.zero		64


//--------------------- .nv.constant0._Z13MatMul_KernelPiS_S_i --------------------------
	.section	.nv.constant0._Z13MatMul_KernelPiS_S_i,"a",@progbits
	.sectionflags	@""
	.align	4
.nv.constant0._Z13MatMul_KernelPiS_S_i:
	.zero		924


//--------------------- SYMBOLS --------------------------

	.type		.nv.reservedSmem.offset0,@object
	.size		.nv.reservedSmem.offset0,0x4
